//
// Generated by NVIDIA NVVM Compiler
//
// Compiler Build ID: CL-36424714
// Cuda compilation tools, release 13.0, V13.0.88
// Based on NVVM 20.0.0
//

.version 9.0
.target sm_100
.address_size 64

	// .globl	_Z14hello_from_gpuv
.extern .func  (.param .b32 func_retval0) vprintf
(
	.param .b64 vprintf_param_0,
	.param .b64 vprintf_param_1
)
;
.global .align 1 .b8 $str[15] = {72, 101, 108, 108, 111, 44, 32, 87, 111, 114, 108, 100, 33, 10};

.visible .entry _Z14hello_from_gpuv()
{
	.reg .b32 	%r<3>;
	.reg .b64 	%rd<3>;

	mov.u64 	%rd1, $str;
	cvta.global.u64 	%rd2, %rd1;
	{ // callseq 0, 0
	.param .b64 param0;
	st.param.b64 	[param0], %rd2;
	.param .b64 param1;
	st.param.b64 	[param1], 0;
	.param .b32 retval0;
	call.uni (retval0), 
	vprintf, 
	(
	param0, 
	param1
	);
	ld.param.b32 	%r1, [retval0];
	} // callseq 0
	ret;

}


// ===== COMPILED SASS (sm_100) =====

	.target	sm_100

	.elftype	@"ET_EXEC"


//--------------------- .note.nv.tkinfo           --------------------------
	.section	.note.nv.tkinfo,"",@"SHT_NOTE"
	.sectionflags	@"SHF_NOTE_NV_TKINFO"
	.tkinfo
        /*0018*/ 	.word	0x00000002
        /*0030*/ 	.string	""
        /*0030*/ 	.string	"ptxas"
        /*0030*/ 	.string	"Cuda compilation tools, release 13.0, V13.0.88"
        /*0030*/ 	.string	"Build cuda_13.0.r13.0/compiler.36424714_0"
        /*0030*/ 	.string	"-arch sm_100 -m 64 "



//--------------------- .note.nv.cuinfo           --------------------------
	.section	.note.nv.cuinfo,"",@"SHT_NOTE"
	.sectionflags	@"SHF_NOTE_NV_CUINFO"
        /*0018*/ 	.short	0x0002
        /*001a*/ 	.short	0x0064
        /*001c*/ 	.short	0x0082
	.zero		2


//--------------------- .nv.info                  --------------------------
	.section	.nv.info,"",@"SHT_CUDA_INFO"
	.align	4


	//----- nvinfo : EIATTR_REGCOUNT
	.align		4
        /*0000*/ 	.byte	0x04, 0x2f
        /*0002*/ 	.short	(.L_2 - .L_1)
	.align		4
.L_1:
        /*0004*/ 	.word	index@(_Z14hello_from_gpuv)
        /*0008*/ 	.word	0x00000018


	//----- nvinfo : EIATTR_FRAME_SIZE
	.align		4
.L_2:
        /*000c*/ 	.byte	0x04, 0x11
        /*000e*/ 	.short	(.L_4 - .L_3)
	.align		4
.L_3:
        /*0010*/ 	.word	index@(_Z14hello_from_gpuv)
        /*0014*/ 	.word	0x00000000


	//----- nvinfo : EIATTR_MIN_STACK_SIZE
	.align		4
.L_4:
        /*0018*/ 	.byte	0x04, 0x12
        /*001a*/ 	.short	(.L_6 - .L_5)
	.align		4
.L_5:
        /*001c*/ 	.word	index@(_Z14hello_from_gpuv)
        /*0020*/ 	.word	0x00000000
.L_6:


//--------------------- .nv.compat                --------------------------
	.section	.nv.compat,"",@"SHT_CUDA_COMPAT_INFO"
	.align	4
        /*0000*/ 	.byte	0x02, 0x09, 0x00, 0x00, 0x02, 0x02, 0x01, 0x00, 0x02, 0x05, 0x05, 0x00, 0x03, 0x07, 0x01, 0x01
        /*0010*/ 	.byte	0x02, 0x03, 0x00, 0x00, 0x02, 0x06, 0x01, 0x00, 0x04, 0x0b, 0x08, 0x00, 0x09, 0x00, 0x00, 0x00
        /*0020*/ 	.byte	0x00, 0x00, 0x00, 0x00


//--------------------- .nv.info._Z14hello_from_gpuv --------------------------
	.section	.nv.info._Z14hello_from_gpuv,"",@"SHT_CUDA_INFO"
	.sectionflags	@""
	.align	4


	//----- nvinfo : EIATTR_CUDA_API_VERSION
	.align		4
        /*0000*/ 	.byte	0x04, 0x37
        /*0002*/ 	.short	(.L_8 - .L_7)
.L_7:
        /*0004*/ 	.word	0x00000082


	//----- nvinfo : EIATTR_SPARSE_MMA_MASK
	.align		4
.L_8:
        /*0008*/ 	.byte	0x03, 0x50
        /*000a*/ 	.short	0x0000


	//----- nvinfo : EIATTR_MAXREG_COUNT
	.align		4
        /*000c*/ 	.byte	0x03, 0x1b
        /*000e*/ 	.short	0x00ff


	//----- nvinfo : EIATTR_EXTERNS
	.align		4
        /*0010*/ 	.byte	0x04, 0x0f
        /*0012*/ 	.short	(.L_10 - .L_9)


	//   ....[0]....
	.align		4
.L_9:
        /*0014*/ 	.word	index@(vprintf)


	//----- nvinfo : EIATTR_MERCURY_ISA_VERSION
	.align		4
.L_10:
        /*0018*/ 	.byte	0x03, 0x5f
        /*001a*/ 	.short	0x0101


	//----- nvinfo : EIATTR_VRC_CTA_INIT_COUNT
	.align		4
        /*001c*/ 	.byte	0x02, 0x4a
	.zero		1
	.zero		1


	//----- nvinfo : EIATTR_SYSCALL_OFFSETS
	.align		4
        /*0020*/ 	.byte	0x04, 0x46
        /*0022*/ 	.short	(.L_12 - .L_11)


	//   ....[0]....
.L_11:
        /*0024*/ 	.word	0x00000080


	//----- nvinfo : EIATTR_EXIT_INSTR_OFFSETS
	.align		4
.L_12:
        /*0028*/ 	.byte	0x04, 0x1c
        /*002a*/ 	.short	(.L_14 - .L_13)


	//   ....[0]....
.L_13:
        /*002c*/ 	.word	0x00000090


	//----- nvinfo : EIATTR_SW_WAR
	.align		4
.L_14:
        /*0030*/ 	.byte	0x04, 0x36
        /*0032*/ 	.short	(.L_16 - .L_15)
.L_15:
        /*0034*/ 	.word	0x00000008
.L_16:


//--------------------- .nv.callgraph             --------------------------
	.section	.nv.callgraph,"",@"SHT_CUDA_CALLGRAPH"
	.align	4
	.sectionentsize	8
	.align		4
        /*0000*/ 	.word	0x00000000
	.align		4
        /*0004*/ 	.word	0xffffffff
	.align		4
        /*0008*/ 	.word	index@(_Z14hello_from_gpuv)
	.align		4
        /*000c*/ 	.word	index@(vprintf)
	.align		4
        /*0010*/ 	.word	0x00000000
	.align		4
        /*0014*/ 	.word	0xfffffffe
	.align		4
        /*0018*/ 	.word	0x00000000
	.align		4
        /*001c*/ 	.word	0xfffffffd
	.align		4
        /*0020*/ 	.word	0x00000000
	.align		4
        /*0024*/ 	.word	0xfffffffc


//--------------------- .nv.constant4             --------------------------
	.section	.nv.constant4,"a",@progbits
	.align	8
	.align		8
.nv.constant4:
        /*0000*/ 	.dword	vprintf
	.align		8
        /*0008*/ 	.dword	$str


//--------------------- .text._Z14hello_from_gpuv --------------------------
	.section	.text._Z14hello_from_gpuv,"ax",@progbits
	.align	128
        .global         _Z14hello_from_gpuv
        .type           _Z14hello_from_gpuv,@function
        .size           _Z14hello_from_gpuv,(.L_x_2 - _Z14hello_from_gpuv)
        .other          _Z14hello_from_gpuv,@"STO_CUDA_ENTRY STV_DEFAULT"
_Z14hello_from_gpuv:
.text._Z14hello_from_gpuv:
[----:B------:R-:W0:Y:S01]  /*0000*/  LDC R1, c[0x0][0x37c] ;  /* 0x0000df00ff017b82 */ /* 0x000e220000000800 */
[----:B------:R-:W-:Y:S01]  /*0010*/  MOV R0, 0x0 ;  /* 0x0000000000007802 */ /* 0x000fe20000000f00 */
[----:B------:R-:W1:Y:S01]  /*0020*/  LDCU.64 UR4, c[0x4][0x8] ;  /* 0x01000100ff0477ac */ /* 0x000e620008000a00 */
[----:B------:R-:W-:-:S05]  /*0030*/  CS2R R6, SRZ ;  /* 0x0000000000067805 */ /* 0x000fca000001ff00 */
[----:B------:R2:W3:Y:S01]  /*0040*/  LDC.64 R2, c[0x4][R0] ;  /* 0x0100000000027b82 */ /* 0x0004e20000000a00 */
[----:B-1----:R-:W-:Y:S02]  /*0050*/  IMAD.U32 R4, RZ, RZ, UR4 ;  /* 0x00000004ff047e24 */ /* 0x002fe4000f8e00ff */
[----:B--2---:R-:W-:-:S07]  /*0060*/  IMAD.U32 R5, RZ, RZ, UR5 ;  /* 0x00000005ff057e24 */ /* 0x004fce000f8e00ff */
[----:B------:R-:W-:-:S07]  /*0070*/  LEPC R20, `(.L_x_0) ;  /* 0x000000001014794e */ /* 0x000fce0000000000 */
[----:B0--3--:R-:W-:Y:S05]  /*0080*/  CALL.ABS.NOINC R2 ;  /* 0x0000000002007343 */ /* 0x009fea0003c00000 */
.L_x_0:
[----:B------:R-:W-:Y:S05]  /*0090*/  EXIT ;  /* 0x000000000000794d */ /* 0x000fea0003800000 */
.L_x_1:
[----:B------:R-:W-:-:S00]  /*00a0*/  BRA `(.L_x_1) ;  /* 0xfffffffc00fc7947 */ /* 0x000fc0000383ffff */
[----:B------:R-:W-:-:S00]  /*00b0*/  NOP ;  /* 0x0000000000007918 */ /* 0x000fc00000000000 */
        /* <DEDUP_REMOVED lines=12> */
.L_x_2:


//--------------------- .nv.global.init           --------------------------
	.section	.nv.global.init,"aw",@progbits
.nv.global.init:
	.type		$str,@object
	.size		$str,(.L_0 - $str)
$str:
        /*0000*/ 	.byte	0x48, 0x65, 0x6c, 0x6c, 0x6f, 0x2c, 0x20, 0x57, 0x6f, 0x72, 0x6c, 0x64, 0x21, 0x0a, 0x00
.L_0:


//--------------------- .nv.shared.reserved.0     --------------------------
	.section	.nv.shared.reserved.0,"aw",@nobits
	.weak		__nv_reservedSMEM_offset_0_alias
	.size		__nv_reservedSMEM_offset_0_alias, 0, 64
	.other		__nv_reservedSMEM_offset_0_alias,@"STO_CUDA_RESERVED_SHARED STV_DEFAULT"
__nv_reservedSMEM_offset_0_alias:
	.zero		0
	.zero		64


//--------------------- .nv.constant0._Z14hello_from_gpuv --------------------------
	.section	.nv.constant0._Z14hello_from_gpuv,"a",@progbits
	.sectionflags	@""
	.align	4
.nv.constant0._Z14hello_from_gpuv:
	.zero		896


//--------------------- SYMBOLS --------------------------

	.type		.nv.reservedSmem.offset0,@object
	.size		.nv.reservedSmem.offset0,0x4
	.type		vprintf,@function
